//
// Generated by NVIDIA NVVM Compiler
//
// Compiler Build ID: CL-36424714
// Cuda compilation tools, release 13.0, V13.0.88
// Based on NVVM 20.0.0
//

.version 9.0
.target sm_100
.address_size 64

	// .globl	_Z7prescanPll
.extern .shared .align 16 .b8 temp[];

.visible .entry _Z7prescanPll(
	.param .u64 .ptr .align 1 _Z7prescanPll_param_0,
	.param .u64 _Z7prescanPll_param_1
)
{
	.reg .pred 	%p<8>;
	.reg .b32 	%r<30>;
	.reg .b64 	%rd<34>;

	ld.param.u64 	%rd15, [_Z7prescanPll_param_0];
	ld.param.u64 	%rd13, [_Z7prescanPll_param_1];
	cvta.to.global.u64 	%rd16, %rd15;
	mov.u32 	%r4, %tid.x;
	cvt.u64.u32 	%rd1, %r4;
	mul.wide.u32 	%rd17, %r4, 8;
	add.s64 	%rd2, %rd16, %rd17;
	ld.global.u64 	%rd18, [%rd2];
	shl.b32 	%r5, %r4, 3;
	mov.u32 	%r6, temp;
	add.s32 	%r1, %r6, %r5;
	st.shared.u64 	[%r1], %rd18;
	shr.s64 	%rd29, %rd13, 1;
	setp.lt.s64 	%p1, %rd29, 1;
	mov.b64 	%rd31, 1;
	@%p1 bra 	$L__BB0_5;
	cvt.u32.u64 	%r7, %rd1;
	shl.b32 	%r8, %r7, 1;
	or.b32  	%r2, %r8, 1;
	mov.b64 	%rd31, 1;
$L__BB0_2:
	bar.sync 	0;
	setp.le.s64 	%p2, %rd29, %rd1;
	@%p2 bra 	$L__BB0_4;
	cvt.u32.u64 	%r9, %rd31;
	mul.lo.s32 	%r10, %r2, %r9;
	shl.b32 	%r11, %r10, 3;
	add.s32 	%r13, %r6, %r11;
	ld.shared.u64 	%rd20, [%r13+-8];
	shl.b32 	%r14, %r9, 3;
	add.s32 	%r15, %r13, %r14;
	ld.shared.u64 	%rd21, [%r15+-8];
	add.s64 	%rd22, %rd21, %rd20;
	st.shared.u64 	[%r15+-8], %rd22;
$L__BB0_4:
	shl.b64 	%rd31, %rd31, 1;
	shr.u64 	%rd7, %rd29, 1;
	setp.gt.u64 	%p3, %rd29, 1;
	mov.u64 	%rd29, %rd7;
	@%p3 bra 	$L__BB0_2;
$L__BB0_5:
	cvt.u32.u64 	%r16, %rd1;
	setp.ne.s32 	%p4, %r16, 0;
	@%p4 bra 	$L__BB0_7;
	cvt.u32.u64 	%r17, %rd13;
	shl.b32 	%r18, %r17, 3;
	add.s32 	%r20, %r6, %r18;
	mov.b64 	%rd23, 0;
	st.shared.u64 	[%r20+-8], %rd23;
$L__BB0_7:
	setp.lt.s64 	%p5, %rd13, 2;
	@%p5 bra 	$L__BB0_12;
	shl.b32 	%r22, %r16, 1;
	or.b32  	%r3, %r22, 1;
	mov.b64 	%rd32, 1;
$L__BB0_9:
	shr.u64 	%rd31, %rd31, 1;
	bar.sync 	0;
	setp.le.u64 	%p6, %rd32, %rd1;
	@%p6 bra 	$L__BB0_11;
	cvt.u32.u64 	%r23, %rd31;
	mul.lo.s32 	%r24, %r3, %r23;
	shl.b32 	%r25, %r24, 3;
	add.s32 	%r27, %r6, %r25;
	ld.shared.u64 	%rd25, [%r27+-8];
	shl.b32 	%r28, %r23, 3;
	add.s32 	%r29, %r27, %r28;
	ld.shared.u64 	%rd26, [%r29+-8];
	st.shared.u64 	[%r27+-8], %rd26;
	add.s64 	%rd27, %rd26, %rd25;
	st.shared.u64 	[%r29+-8], %rd27;
$L__BB0_11:
	shl.b64 	%rd32, %rd32, 1;
	setp.lt.s64 	%p7, %rd32, %rd13;
	@%p7 bra 	$L__BB0_9;
$L__BB0_12:
	bar.sync 	0;
	ld.shared.u64 	%rd28, [%r1];
	st.global.u64 	[%rd2], %rd28;
	ret;

}


// ===== COMPILED SASS (sm_100) =====

	.target	sm_100

	.elftype	@"ET_EXEC"


//--------------------- .note.nv.tkinfo           --------------------------
	.section	.note.nv.tkinfo,"",@"SHT_NOTE"
	.sectionflags	@"SHF_NOTE_NV_TKINFO"
	.tkinfo
        /*0018*/ 	.word	0x00000002
        /*0030*/ 	.string	""
        /*0030*/ 	.string	"ptxas"
        /*0030*/ 	.string	"Cuda compilation tools, release 13.0, V13.0.88"
        /*0030*/ 	.string	"Build cuda_13.0.r13.0/compiler.36424714_0"
        /*0030*/ 	.string	"-arch sm_100 -m 64 "



//--------------------- .note.nv.cuinfo           --------------------------
	.section	.note.nv.cuinfo,"",@"SHT_NOTE"
	.sectionflags	@"SHF_NOTE_NV_CUINFO"
        /*0018*/ 	.short	0x0002
        /*001a*/ 	.short	0x0064
        /*001c*/ 	.short	0x0082
	.zero		2


//--------------------- .nv.info                  --------------------------
	.section	.nv.info,"",@"SHT_CUDA_INFO"
	.align	4


	//----- nvinfo : EIATTR_REGCOUNT
	.align		4
        /*0000*/ 	.byte	0x04, 0x2f
        /*0002*/ 	.short	(.L_1 - .L_0)
	.align		4
.L_0:
        /*0004*/ 	.word	index@(_Z7prescanPll)
        /*0008*/ 	.word	0x00000012


	//----- nvinfo : EIATTR_FRAME_SIZE
	.align		4
.L_1:
        /*000c*/ 	.byte	0x04, 0x11
        /*000e*/ 	.short	(.L_3 - .L_2)
	.align		4
.L_2:
        /*0010*/ 	.word	index@(_Z7prescanPll)
        /*0014*/ 	.word	0x00000000


	//----- nvinfo : EIATTR_MIN_STACK_SIZE
	.align		4
.L_3:
        /*0018*/ 	.byte	0x04, 0x12
        /*001a*/ 	.short	(.L_5 - .L_4)
	.align		4
.L_4:
        /*001c*/ 	.word	index@(_Z7prescanPll)
        /*0020*/ 	.word	0x00000000
.L_5:


//--------------------- .nv.compat                --------------------------
	.section	.nv.compat,"",@"SHT_CUDA_COMPAT_INFO"
	.align	4
        /*0000*/ 	.byte	0x02, 0x09, 0x00, 0x00, 0x02, 0x02, 0x01, 0x00, 0x02, 0x05, 0x05, 0x00, 0x03, 0x07, 0x01, 0x01
        /*0010*/ 	.byte	0x02, 0x03, 0x00, 0x00, 0x02, 0x06, 0x01, 0x00, 0x04, 0x0b, 0x08, 0x00, 0x09, 0x00, 0x00, 0x00
        /*0020*/ 	.byte	0x00, 0x00, 0x00, 0x00


//--------------------- .nv.info._Z7prescanPll    --------------------------
	.section	.nv.info._Z7prescanPll,"",@"SHT_CUDA_INFO"
	.sectionflags	@""
	.align	4


	//----- nvinfo : EIATTR_CUDA_API_VERSION
	.align		4
        /*0000*/ 	.byte	0x04, 0x37
        /*0002*/ 	.short	(.L_7 - .L_6)
.L_6:
        /*0004*/ 	.word	0x00000082


	//----- nvinfo : EIATTR_KPARAM_INFO
	.align		4
.L_7:
        /*0008*/ 	.byte	0x04, 0x17
        /*000a*/ 	.short	(.L_9 - .L_8)
.L_8:
        /*000c*/ 	.word	0x00000000
        /*0010*/ 	.short	0x0001
        /*0012*/ 	.short	0x0008
        /*0014*/ 	.byte	0x00, 0xf0, 0x21, 0x00


	//----- nvinfo : EIATTR_KPARAM_INFO
	.align		4
.L_9:
        /*0018*/ 	.byte	0x04, 0x17
        /*001a*/ 	.short	(.L_11 - .L_10)
.L_10:
        /*001c*/ 	.word	0x00000000
        /*0020*/ 	.short	0x0000
        /*0022*/ 	.short	0x0000
        /*0024*/ 	.byte	0x00, 0xf5, 0x21, 0x00


	//----- nvinfo : EIATTR_SPARSE_MMA_MASK
	.align		4
.L_11:
        /*0028*/ 	.byte	0x03, 0x50
        /*002a*/ 	.short	0x0000


	//----- nvinfo : EIATTR_MAXREG_COUNT
	.align		4
        /*002c*/ 	.byte	0x03, 0x1b
        /*002e*/ 	.short	0x00ff


	//----- nvinfo : EIATTR_NUM_BARRIERS
	.align		4
        /*0030*/ 	.byte	0x02, 0x4c
        /*0032*/ 	.byte	0x01
	.zero		1


	//----- nvinfo : EIATTR_MERCURY_ISA_VERSION
	.align		4
        /*0034*/ 	.byte	0x03, 0x5f
        /*0036*/ 	.short	0x0101


	//----- nvinfo : EIATTR_VRC_CTA_INIT_COUNT
	.align		4
        /*0038*/ 	.byte	0x02, 0x4a
	.zero		1
	.zero		1


	//----- nvinfo : EIATTR_EXIT_INSTR_OFFSETS
	.align		4
        /*003c*/ 	.byte	0x04, 0x1c
        /*003e*/ 	.short	(.L_13 - .L_12)


	//   ....[0]....
.L_12:
        /*0040*/ 	.word	0x00000530


	//----- nvinfo : EIATTR_CRS_STACK_SIZE
	.align		4
.L_13:
        /*0044*/ 	.byte	0x04, 0x1e
        /*0046*/ 	.short	(.L_15 - .L_14)
.L_14:
        /*0048*/ 	.word	0x00000000


	//----- nvinfo : EIATTR_CBANK_PARAM_SIZE
	.align		4
.L_15:
        /*004c*/ 	.byte	0x03, 0x19
        /*004e*/ 	.short	0x0010


	//----- nvinfo : EIATTR_PARAM_CBANK
	.align		4
        /*0050*/ 	.byte	0x04, 0x0a
        /*0052*/ 	.short	(.L_17 - .L_16)
	.align		4
.L_16:
        /*0054*/ 	.word	index@(.nv.constant0._Z7prescanPll)
        /*0058*/ 	.short	0x0380
        /*005a*/ 	.short	0x0010


	//----- nvinfo : EIATTR_SW_WAR
	.align		4
.L_17:
        /*005c*/ 	.byte	0x04, 0x36
        /*005e*/ 	.short	(.L_19 - .L_18)
.L_18:
        /*0060*/ 	.word	0x00000008
.L_19:


//--------------------- .nv.callgraph             --------------------------
	.section	.nv.callgraph,"",@"SHT_CUDA_CALLGRAPH"
	.align	4
	.sectionentsize	8
	.align		4
        /*0000*/ 	.word	0x00000000
	.align		4
        /*0004*/ 	.word	0xffffffff
	.align		4
        /*0008*/ 	.word	0x00000000
	.align		4
        /*000c*/ 	.word	0xfffffffe
	.align		4
        /*0010*/ 	.word	0x00000000
	.align		4
        /*0014*/ 	.word	0xfffffffd
	.align		4
        /*0018*/ 	.word	0x00000000
	.align		4
        /*001c*/ 	.word	0xfffffffc


//--------------------- .text._Z7prescanPll       --------------------------
	.section	.text._Z7prescanPll,"ax",@progbits
	.align	128
        .global         _Z7prescanPll
        .type           _Z7prescanPll,@function
        .size           _Z7prescanPll,(.L_x_9 - _Z7prescanPll)
        .other          _Z7prescanPll,@"STO_CUDA_ENTRY STV_DEFAULT"
_Z7prescanPll:
.text._Z7prescanPll:
[----:B------:R-:W-:Y:S01]  /*0000*/  LDC R1, c[0x0][0x37c] ;  /* 0x0000df00ff017b82 */ /* 0x000fe20000000800 */
[----:B------:R-:W0:Y:S07]  /*0010*/  S2R R0, SR_TID.X ;  /* 0x0000000000007919 */ /* 0x000e2e0000002100 */
[----:B------:R-:W0:Y:S01]  /*0020*/  LDC.64 R2, c[0x0][0x380] ;  /* 0x0000e000ff027b82 */ /* 0x000e220000000a00 */
[----:B------:R-:W1:Y:S01]  /*0030*/  LDCU.64 UR8, c[0x0][0x358] ;  /* 0x00006b00ff0877ac */ /* 0x000e620008000a00 */
[----:B------:R-:W2:Y:S01]  /*0040*/  LDCU.64 UR6, c[0x0][0x388] ;  /* 0x00007100ff0677ac */ /* 0x000ea20008000a00 */
[----:B0-----:R-:W-:-:S05]  /*0050*/  IMAD.WIDE.U32 R2, R0, 0x8, R2 ;  /* 0x0000000800027825 */ /* 0x001fca00078e0002 */
[----:B-1----:R-:W3:Y:S01]  /*0060*/  LDG.E.64 R8, desc[UR8][R2.64] ;  /* 0x0000000802087981 */ /* 0x002ee2000c1e1b00 */
[----:B------:R-:W0:Y:S01]  /*0070*/  S2UR UR5, SR_CgaCtaId ;  /* 0x00000000000579c3 */ /* 0x000e220000008800 */
[----:B------:R-:W-:Y:S01]  /*0080*/  UMOV UR4, 0x400 ;  /* 0x0000040000047882 */ /* 0x000fe20000000000 */
[----:B------:R-:W-:Y:S02]  /*0090*/  IMAD.MOV.U32 R6, RZ, RZ, 0x1 ;  /* 0x00000001ff067424 */ /* 0x000fe400078e00ff */
[----:B------:R-:W-:Y:S01]  /*00a0*/  IMAD.MOV.U32 R5, RZ, RZ, RZ ;  /* 0x000000ffff057224 */ /* 0x000fe200078e00ff */
[----:B0-----:R-:W-:Y:S02]  /*00b0*/  ULEA UR5, UR5, UR4, 0x18 ;  /* 0x0000000405057291 */ /* 0x001fe4000f8ec0ff */
[----:B--2---:R-:W-:Y:S02]  /*00c0*/  USHF.R.S64 UR4, UR6, 0x1, UR7 ;  /* 0x0000000106047899 */ /* 0x004fe40008001007 */
[----:B------:R-:W-:-:S02]  /*00d0*/  USHF.R.S32.HI UR7, URZ, 0x1, UR7 ;  /* 0x00000001ff077899 */ /* 0x000fc40008011407 */
[----:B------:R-:W-:Y:S01]  /*00e0*/  LEA R4, R0, UR5, 0x3 ;  /* 0x0000000500047c11 */ /* 0x000fe2000f8e18ff */
[----:B------:R-:W-:-:S04]  /*00f0*/  UISETP.GE.U32.AND UP0, UPT, UR4, 0x1, UPT ;  /* 0x000000010400788c */ /* 0x000fc8000bf06070 */
[----:B------:R-:W-:Y:S01]  /*0100*/  UISETP.GE.AND.EX UP0, UPT, UR7, URZ, UPT, UP0 ;  /* 0x000000ff0700728c */ /* 0x000fe2000bf06300 */
[----:B---3--:R0:W-:Y:S08]  /*0110*/  STS.64 [R4], R8 ;  /* 0x0000000804007388 */ /* 0x0081f00000000a00 */
[----:B------:R-:W-:Y:S05]  /*0120*/  BRA.U !UP0, `(.L_x_0) ;  /* 0x0000000108687547 */ /* 0x000fea000b800000 */
[----:B------:R-:W-:Y:S01]  /*0130*/  LEA R7, R0, 0x1, 0x1 ;  /* 0x0000000100077811 */ /* 0x000fe200078e08ff */
[----:B------:R-:W-:Y:S02]  /*0140*/  IMAD.MOV.U32 R6, RZ, RZ, 0x1 ;  /* 0x00000001ff067424 */ /* 0x000fe400078e00ff */
[----:B------:R-:W-:-:S07]  /*0150*/  IMAD.MOV.U32 R5, RZ, RZ, RZ ;  /* 0x000000ffff057224 */ /* 0x000fce00078e00ff */
.L_x_3:
[----:B0-----:R-:W-:Y:S01]  /*0160*/  IMAD.U32 R8, RZ, RZ, UR7 ;  /* 0x00000007ff087e24 */ /* 0x001fe2000f8e00ff */
[----:B------:R-:W-:Y:S01]  /*0170*/  BAR.SYNC.DEFER_BLOCKING 0x0 ;  /* 0x0000000000007b1d */ /* 0x000fe20000010000 */
[----:B------:R-:W-:-:S04]  /*0180*/  ISETP.LT.U32.AND P0, PT, R0, UR4, PT ;  /* 0x0000000400007c0c */ /* 0x000fc8000bf01070 */
[----:B------:R-:W-:Y:S01]  /*0190*/  ISETP.GT.AND.EX P0, PT, R8, RZ, PT, P0 ;  /* 0x000000ff0800720c */ /* 0x000fe20003f04300 */
[----:B------:R-:W-:-:S12]  /*01a0*/  BSSY.RECONVERGENT B0, `(.L_x_1) ;  /* 0x000000a000007945 */ /* 0x000fd80003800200 */
[----:B------:R-:W-:Y:S05]  /*01b0*/  @!P0 BRA `(.L_x_2) ;  /* 0x0000000000208947 */ /* 0x000fea0003800000 */
[----:B------:R-:W-:-:S05]  /*01c0*/  IMAD R8, R7, R6, RZ ;  /* 0x0000000607087224 */ /* 0x000fca00078e02ff */
[----:B------:R-:W-:-:S05]  /*01d0*/  LEA R13, R8, UR5, 0x3 ;  /* 0x00000005080d7c11 */ /* 0x000fca000f8e18ff */
[----:B------:R-:W-:Y:S01]  /*01e0*/  IMAD R15, R6, 0x8, R13 ;  /* 0x00000008060f7824 */ /* 0x000fe200078e020d */
[----:B------:R-:W-:Y:S04]  /*01f0*/  LDS.64 R8, [R13+-0x8] ;  /* 0xfffff8000d087984 */ /* 0x000fe80000000a00 */
[----:B------:R-:W0:Y:S02]  /*0200*/  LDS.64 R10, [R15+-0x8] ;  /* 0xfffff8000f0a7984 */ /* 0x000e240000000a00 */
[----:B0-----:R-:W-:-:S05]  /*0210*/  IADD3 R8, P0, PT, R8, R10, RZ ;  /* 0x0000000a08087210 */ /* 0x001fca0007f1e0ff */
[----:B------:R-:W-:-:S05]  /*0220*/  IMAD.X R9, R9, 0x1, R11, P0 ;  /* 0x0000000109097824 */ /* 0x000fca00000e060b */
[----:B------:R0:W-:Y:S03]  /*0230*/  STS.64 [R15+-0x8], R8 ;  /* 0xfffff8080f007388 */ /* 0x0001e60000000a00 */
.L_x_2:
[----:B------:R-:W-:Y:S05]  /*0240*/  BSYNC.RECONVERGENT B0 ;  /* 0x0000000000007941 */ /* 0x000fea0003800200 */
.L_x_1:
[----:B------:R-:W-:Y:S01]  /*0250*/  UISETP.GT.U32.AND UP0, UPT, UR4, 0x1, UPT ;  /* 0x000000010400788c */ /* 0x000fe2000bf04070 */
[C---:B------:R-:W-:Y:S01]  /*0260*/  SHF.L.U64.HI R5, R6.reuse, 0x1, R5 ;  /* 0x0000000106057819 */ /* 0x040fe20000010205 */
[----:B------:R-:W-:Y:S01]  /*0270*/  USHF.R.U32.HI UR6, URZ, 0x1, UR7 ;  /* 0x00000001ff067899 */ /* 0x000fe20008011607 */
[----:B------:R-:W-:Y:S01]  /*0280*/  IMAD.SHL.U32 R6, R6, 0x2, RZ ;  /* 0x0000000206067824 */ /* 0x000fe200078e00ff */
[----:B------:R-:W-:Y:S02]  /*0290*/  UISETP.GT.U32.AND.EX UP0, UPT, UR7, URZ, UPT, UP0 ;  /* 0x000000ff0700728c */ /* 0x000fe4000bf04100 */
[----:B------:R-:W-:-:S03]  /*02a0*/  USHF.R.U64 UR4, UR4, 0x1, UR7 ;  /* 0x0000000104047899 */ /* 0x000fc60008001207 */
[----:B------:R-:W-:-:S04]  /*02b0*/  UMOV UR7, UR6 ;  /* 0x0000000600077c82 */ /* 0x000fc80008000000 */
[----:B------:R-:W-:Y:S05]  /*02c0*/  BRA.U UP0, `(.L_x_3) ;  /* 0xfffffffd00a47547 */ /* 0x000fea000b83ffff */
.L_x_0:
[----:B------:R-:W-:Y:S01]  /*02d0*/  ISETP.NE.AND P0, PT, R0, RZ, PT ;  /* 0x000000ff0000720c */ /* 0x000fe20003f05270 */
[----:B------:R-:W1:-:S12]  /*02e0*/  LDCU.64 UR6, c[0x0][0x388] ;  /* 0x00007100ff0677ac */ /* 0x000e580008000a00 */
[----:B------:R-:W2:Y:S01]  /*02f0*/  @!P0 LDC R7, c[0x0][0x388] ;  /* 0x0000e200ff078b82 */ /* 0x000ea20000000800 */
[----:B-1----:R-:W-:-:S04]  /*0300*/  UISETP.GE.U32.AND UP0, UPT, UR6, 0x2, UPT ;  /* 0x000000020600788c */ /* 0x002fc8000bf06070 */
[----:B------:R-:W-:Y:S01]  /*0310*/  UISETP.GE.AND.EX UP0, UPT, UR7, URZ, UPT, UP0 ;  /* 0x000000ff0700728c */ /* 0x000fe2000bf06300 */
[----:B--2---:R-:W-:-:S05]  /*0320*/  @!P0 LEA R7, R7, UR5, 0x3 ;  /* 0x0000000507078c11 */ /* 0x004fca000f8e18ff */
[----:B------:R1:W-:Y:S03]  /*0330*/  @!P0 STS.64 [R7+-0x8], RZ ;  /* 0xfffff8ff07008388 */ /* 0x0003e60000000a00 */
[----:B------:R-:W-:Y:S05]  /*0340*/  BRA.U !UP0, `(.L_x_4) ;  /* 0x00000001086c7547 */ /* 0x000fea000b800000 */
[----:B0-----:R-:W-:Y:S01]  /*0350*/  LEA R15, R0, 0x1, 0x1 ;  /* 0x00000001000f7811 */ /* 0x001fe200078e08ff */
[----:B------:R-:W0:Y:S01]  /*0360*/  LDCU.64 UR10, c[0x0][0x388] ;  /* 0x00007100ff0a77ac */ /* 0x000e220008000a00 */
[----:B------:R-:W-:Y:S01]  /*0370*/  UMOV UR6, 0x1 ;  /* 0x0000000100067882 */ /* 0x000fe20000000000 */
[----:B------:R-:W-:-:S05]  /*0380*/  UMOV UR4, URZ ;  /* 0x000000ff00047c82 */ /* 0x000fca0008000000 */
.L_x_7:
[----:B-1----:R-:W-:Y:S01]  /*0390*/  IMAD.U32 R7, RZ, RZ, UR4 ;  /* 0x00000004ff077e24 */ /* 0x002fe2000f8e00ff */
[----:B------:R-:W-:Y:S01]  /*03a0*/  BAR.SYNC.DEFER_BLOCKING 0x0 ;  /* 0x0000000000007b1d */ /* 0x000fe20000010000 */
[----:B------:R-:W-:Y:S01]  /*03b0*/  ISETP.LT.U32.AND P0, PT, R0, UR6, PT ;  /* 0x0000000600007c0c */ /* 0x000fe2000bf01070 */
[----:B------:R-:W-:Y:S01]  /*03c0*/  USHF.L.U64.HI UR4, UR6, 0x1, UR4 ;  /* 0x0000000106047899 */ /* 0x000fe20008010204 */
[----:B------:R-:W-:Y:S01]  /*03d0*/  SHF.R.U64 R6, R6, 0x1, R5 ;  /* 0x0000000106067819 */ /* 0x000fe20000001205 */
[----:B------:R-:W-:Y:S01]  /*03e0*/  USHF.L.U32 UR6, UR6, 0x1, URZ ;  /* 0x0000000106067899 */ /* 0x000fe200080006ff */
[----:B------:R-:W-:Y:S01]  /*03f0*/  ISETP.GT.U32.AND.EX P0, PT, R7, RZ, PT, P0 ;  /* 0x000000ff0700720c */ /* 0x000fe20003f04100 */
[----:B------:R-:W-:-:S12]  /*0400*/  BSSY.RECONVERGENT B0, `(.L_x_5) ;  /* 0x000000b000007945 */ /* 0x000fd80003800200 */
[----:B------:R-:W-:Y:S05]  /*0410*/  @!P0 BRA `(.L_x_6) ;  /* 0x0000000000248947 */ /* 0x000fea0003800000 */
[----:B------:R-:W-:-:S05]  /*0420*/  IMAD R7, R15, R6, RZ ;  /* 0x000000060f077224 */ /* 0x000fca00078e02ff */
[----:B------:R-:W-:-:S05]  /*0430*/  LEA R7, R7, UR5, 0x3 ;  /* 0x0000000507077c11 */ /* 0x000fca000f8e18ff */
[----:B------:R-:W-:Y:S01]  /*0440*/  IMAD R13, R6, 0x8, R7 ;  /* 0x00000008060d7824 */ /* 0x000fe200078e0207 */
[----:B------:R-:W-:Y:S04]  /*0450*/  LDS.64 R8, [R7+-0x8] ;  /* 0xfffff80007087984 */ /* 0x000fe80000000a00 */
[----:B------:R-:W1:Y:S02]  /*0460*/  LDS.64 R10, [R13+-0x8] ;  /* 0xfffff8000d0a7984 */ /* 0x000e640000000a00 */
[----:B-1----:R-:W-:Y:S02]  /*0470*/  IADD3 R8, P0, PT, R8, R10, RZ ;  /* 0x0000000a08087210 */ /* 0x002fe40007f1e0ff */
[----:B------:R1:W-:Y:S03]  /*0480*/  STS.64 [R7+-0x8], R10 ;  /* 0xfffff80a07007388 */ /* 0x0003e60000000a00 */
[----:B------:R-:W-:-:S05]  /*0490*/  IMAD.X R9, R9, 0x1, R11, P0 ;  /* 0x0000000109097824 */ /* 0x000fca00000e060b */
[----:B------:R1:W-:Y:S03]  /*04a0*/  STS.64 [R13+-0x8], R8 ;  /* 0xfffff8080d007388 */ /* 0x0003e60000000a00 */
.L_x_6:
[----:B0-----:R-:W-:Y:S05]  /*04b0*/  BSYNC.RECONVERGENT B0 ;  /* 0x0000000000007941 */ /* 0x001fea0003800200 */
.L_x_5:
[----:B------:R-:W-:Y:S01]  /*04c0*/  UISETP.GE.U32.AND UP0, UPT, UR6, UR10, UPT ;  /* 0x0000000a0600728c */ /* 0x000fe2000bf06070 */
[----:B------:R-:W-:-:S03]  /*04d0*/  SHF.R.U32.HI R5, RZ, 0x1, R5 ;  /* 0x00000001ff057819 */ /* 0x000fc60000011605 */
[----:B------:R-:W-:-:S09]  /*04e0*/  UISETP.GE.AND.EX UP0, UPT, UR4, UR11, UPT, UP0 ;  /* 0x0000000b0400728c */ /* 0x000fd2000bf06300 */
[----:B------:R-:W-:Y:S05]  /*04f0*/  BRA.U !UP0, `(.L_x_7) ;  /* 0xfffffffd08a47547 */ /* 0x000fea000b83ffff */
.L_x_4:
[----:B------:R-:W-:Y:S06]  /*0500*/  BAR.SYNC.DEFER_BLOCKING 0x0 ;  /* 0x0000000000007b1d */ /* 0x000fec0000010000 */
[----:B0-----:R-:W0:Y:S04]  /*0510*/  LDS.64 R4, [R4] ;  /* 0x0000000004047984 */ /* 0x001e280000000a00 */
[----:B0-----:R-:W-:Y:S01]  /*0520*/  STG.E.64 desc[UR8][R2.64], R4 ;  /* 0x0000000402007986 */ /* 0x001fe2000c101b08 */
[----:B------:R-:W-:Y:S05]  /*0530*/  EXIT ;  /* 0x000000000000794d */ /* 0x000fea0003800000 */
.L_x_8:
[----:B------:R-:W-:-:S00]  /*0540*/  BRA `(.L_x_8) ;  /* 0xfffffffc00fc7947 */ /* 0x000fc0000383ffff */
[----:B------:R-:W-:-:S00]  /*0550*/  NOP ;  /* 0x0000000000007918 */ /* 0x000fc00000000000 */
        /* <DEDUP_REMOVED lines=10> */
.L_x_9:


//--------------------- .nv.shared._Z7prescanPll  --------------------------
	.section	.nv.shared._Z7prescanPll,"aw",@nobits
	.sectionflags	@""
	.align	16
	.zero		1024


//--------------------- .nv.shared.reserved.0     --------------------------
	.section	.nv.shared.reserved.0,"aw",@nobits
	.weak		__nv_reservedSMEM_offset_0_alias
	.size		__nv_reservedSMEM_offset_0_alias, 0, 64
	.other		__nv_reservedSMEM_offset_0_alias,@"STO_CUDA_RESERVED_SHARED STV_DEFAULT"
__nv_reservedSMEM_offset_0_alias:
	.zero		0
	.zero		64


//--------------------- .nv.constant0._Z7prescanPll --------------------------
	.section	.nv.constant0._Z7prescanPll,"a",@progbits
	.sectionflags	@""
	.align	4
.nv.constant0._Z7prescanPll:
	.zero		912


//--------------------- SYMBOLS --------------------------

	.type		.nv.reservedSmem.offset0,@object
	.size		.nv.reservedSmem.offset0,0x4
	.type		.nv.reservedSmem.cap,@object
	.size		.nv.reservedSmem.cap,0x4
